//
// Generated by NVIDIA NVVM Compiler
//
// Compiler Build ID: CL-36424714
// Cuda compilation tools, release 13.0, V13.0.88
// Based on NVVM 20.0.0
//

.version 9.0
.target sm_100
.address_size 64

	// .globl	_Z18kernel_Copy_8u_C1RP6uchar1iS0_iii

.visible .entry _Z18kernel_Copy_8u_C1RP6uchar1iS0_iii(
	.param .u64 .ptr .align 1 _Z18kernel_Copy_8u_C1RP6uchar1iS0_iii_param_0,
	.param .u32 _Z18kernel_Copy_8u_C1RP6uchar1iS0_iii_param_1,
	.param .u64 .ptr .align 1 _Z18kernel_Copy_8u_C1RP6uchar1iS0_iii_param_2,
	.param .u32 _Z18kernel_Copy_8u_C1RP6uchar1iS0_iii_param_3,
	.param .u32 _Z18kernel_Copy_8u_C1RP6uchar1iS0_iii_param_4,
	.param .u32 _Z18kernel_Copy_8u_C1RP6uchar1iS0_iii_param_5
)
{
	.reg .pred 	%p<4>;
	.reg .b16 	%rs<2>;
	.reg .b32 	%r<17>;
	.reg .b64 	%rd<9>;

	ld.param.u64 	%rd1, [_Z18kernel_Copy_8u_C1RP6uchar1iS0_iii_param_0];
	ld.param.u32 	%r3, [_Z18kernel_Copy_8u_C1RP6uchar1iS0_iii_param_1];
	ld.param.u64 	%rd2, [_Z18kernel_Copy_8u_C1RP6uchar1iS0_iii_param_2];
	ld.param.u32 	%r4, [_Z18kernel_Copy_8u_C1RP6uchar1iS0_iii_param_3];
	ld.param.u32 	%r5, [_Z18kernel_Copy_8u_C1RP6uchar1iS0_iii_param_4];
	ld.param.u32 	%r6, [_Z18kernel_Copy_8u_C1RP6uchar1iS0_iii_param_5];
	mov.u32 	%r8, %ctaid.x;
	mov.u32 	%r9, %ntid.x;
	mov.u32 	%r10, %tid.x;
	mad.lo.s32 	%r1, %r8, %r9, %r10;
	mov.u32 	%r11, %ctaid.y;
	mov.u32 	%r12, %ntid.y;
	mov.u32 	%r13, %tid.y;
	mad.lo.s32 	%r14, %r11, %r12, %r13;
	setp.ge.s32 	%p1, %r1, %r5;
	setp.ge.s32 	%p2, %r14, %r6;
	or.pred  	%p3, %p1, %p2;
	@%p3 bra 	$L__BB0_2;
	cvta.to.global.u64 	%rd3, %rd1;
	cvta.to.global.u64 	%rd4, %rd2;
	mad.lo.s32 	%r15, %r4, %r14, %r1;
	cvt.s64.s32 	%rd5, %r15;
	add.s64 	%rd6, %rd4, %rd5;
	mad.lo.s32 	%r16, %r3, %r14, %r1;
	cvt.s64.s32 	%rd7, %r16;
	add.s64 	%rd8, %rd3, %rd7;
	ld.global.u8 	%rs1, [%rd8];
	st.global.u8 	[%rd6], %rs1;
$L__BB0_2:
	ret;

}


// ===== COMPILED SASS (sm_100) =====

	.target	sm_100

	.elftype	@"ET_EXEC"


//--------------------- .note.nv.tkinfo           --------------------------
	.section	.note.nv.tkinfo,"",@"SHT_NOTE"
	.sectionflags	@"SHF_NOTE_NV_TKINFO"
	.tkinfo
        /*0018*/ 	.word	0x00000002
        /*0030*/ 	.string	""
        /*0030*/ 	.string	"ptxas"
        /*0030*/ 	.string	"Cuda compilation tools, release 13.0, V13.0.88"
        /*0030*/ 	.string	"Build cuda_13.0.r13.0/compiler.36424714_0"
        /*0030*/ 	.string	"-arch sm_100 -m 64 "



//--------------------- .note.nv.cuinfo           --------------------------
	.section	.note.nv.cuinfo,"",@"SHT_NOTE"
	.sectionflags	@"SHF_NOTE_NV_CUINFO"
        /*0018*/ 	.short	0x0002
        /*001a*/ 	.short	0x0064
        /*001c*/ 	.short	0x0082
	.zero		2


//--------------------- .nv.info                  --------------------------
	.section	.nv.info,"",@"SHT_CUDA_INFO"
	.align	4


	//----- nvinfo : EIATTR_REGCOUNT
	.align		4
        /*0000*/ 	.byte	0x04, 0x2f
        /*0002*/ 	.short	(.L_1 - .L_0)
	.align		4
.L_0:
        /*0004*/ 	.word	index@(_Z18kernel_Copy_8u_C1RP6uchar1iS0_iii)
        /*0008*/ 	.word	0x00000008


	//----- nvinfo : EIATTR_FRAME_SIZE
	.align		4
.L_1:
        /*000c*/ 	.byte	0x04, 0x11
        /*000e*/ 	.short	(.L_3 - .L_2)
	.align		4
.L_2:
        /*0010*/ 	.word	index@(_Z18kernel_Copy_8u_C1RP6uchar1iS0_iii)
        /*0014*/ 	.word	0x00000000


	//----- nvinfo : EIATTR_MIN_STACK_SIZE
	.align		4
.L_3:
        /*0018*/ 	.byte	0x04, 0x12
        /*001a*/ 	.short	(.L_5 - .L_4)
	.align		4
.L_4:
        /*001c*/ 	.word	index@(_Z18kernel_Copy_8u_C1RP6uchar1iS0_iii)
        /*0020*/ 	.word	0x00000000
.L_5:


//--------------------- .nv.compat                --------------------------
	.section	.nv.compat,"",@"SHT_CUDA_COMPAT_INFO"
	.align	4
        /*0000*/ 	.byte	0x02, 0x09, 0x00, 0x00, 0x02, 0x02, 0x01, 0x00, 0x02, 0x05, 0x05, 0x00, 0x03, 0x07, 0x01, 0x01
        /*0010*/ 	.byte	0x02, 0x03, 0x00, 0x00, 0x02, 0x06, 0x01, 0x00, 0x04, 0x0b, 0x08, 0x00, 0x09, 0x00, 0x00, 0x00
        /*0020*/ 	.byte	0x00, 0x00, 0x00, 0x00


//--------------------- .nv.info._Z18kernel_Copy_8u_C1RP6uchar1iS0_iii --------------------------
	.section	.nv.info._Z18kernel_Copy_8u_C1RP6uchar1iS0_iii,"",@"SHT_CUDA_INFO"
	.sectionflags	@""
	.align	4


	//----- nvinfo : EIATTR_CUDA_API_VERSION
	.align		4
        /*0000*/ 	.byte	0x04, 0x37
        /*0002*/ 	.short	(.L_7 - .L_6)
.L_6:
        /*0004*/ 	.word	0x00000082


	//----- nvinfo : EIATTR_KPARAM_INFO
	.align		4
.L_7:
        /*0008*/ 	.byte	0x04, 0x17
        /*000a*/ 	.short	(.L_9 - .L_8)
.L_8:
        /*000c*/ 	.word	0x00000000
        /*0010*/ 	.short	0x0005
        /*0012*/ 	.short	0x0020
        /*0014*/ 	.byte	0x00, 0xf0, 0x11, 0x00


	//----- nvinfo : EIATTR_KPARAM_INFO
	.align		4
.L_9:
        /*0018*/ 	.byte	0x04, 0x17
        /*001a*/ 	.short	(.L_11 - .L_10)
.L_10:
        /*001c*/ 	.word	0x00000000
        /*0020*/ 	.short	0x0004
        /*0022*/ 	.short	0x001c
        /*0024*/ 	.byte	0x00, 0xf0, 0x11, 0x00


	//----- nvinfo : EIATTR_KPARAM_INFO
	.align		4
.L_11:
        /*0028*/ 	.byte	0x04, 0x17
        /*002a*/ 	.short	(.L_13 - .L_12)
.L_12:
        /*002c*/ 	.word	0x00000000
        /*0030*/ 	.short	0x0003
        /*0032*/ 	.short	0x0018
        /*0034*/ 	.byte	0x00, 0xf0, 0x11, 0x00


	//----- nvinfo : EIATTR_KPARAM_INFO
	.align		4
.L_13:
        /*0038*/ 	.byte	0x04, 0x17
        /*003a*/ 	.short	(.L_15 - .L_14)
.L_14:
        /*003c*/ 	.word	0x00000000
        /*0040*/ 	.short	0x0002
        /*0042*/ 	.short	0x0010
        /*0044*/ 	.byte	0x00, 0xf5, 0x21, 0x00


	//----- nvinfo : EIATTR_KPARAM_INFO
	.align		4
.L_15:
        /*0048*/ 	.byte	0x04, 0x17
        /*004a*/ 	.short	(.L_17 - .L_16)
.L_16:
        /*004c*/ 	.word	0x00000000
        /*0050*/ 	.short	0x0001
        /*0052*/ 	.short	0x0008
        /*0054*/ 	.byte	0x00, 0xf0, 0x11, 0x00


	//----- nvinfo : EIATTR_KPARAM_INFO
	.align		4
.L_17:
        /*0058*/ 	.byte	0x04, 0x17
        /*005a*/ 	.short	(.L_19 - .L_18)
.L_18:
        /*005c*/ 	.word	0x00000000
        /*0060*/ 	.short	0x0000
        /*0062*/ 	.short	0x0000
        /*0064*/ 	.byte	0x00, 0xf5, 0x21, 0x00


	//----- nvinfo : EIATTR_SPARSE_MMA_MASK
	.align		4
.L_19:
        /*0068*/ 	.byte	0x03, 0x50
        /*006a*/ 	.short	0x0000


	//----- nvinfo : EIATTR_MAXREG_COUNT
	.align		4
        /*006c*/ 	.byte	0x03, 0x1b
        /*006e*/ 	.short	0x00ff


	//----- nvinfo : EIATTR_MERCURY_ISA_VERSION
	.align		4
        /*0070*/ 	.byte	0x03, 0x5f
        /*0072*/ 	.short	0x0101


	//----- nvinfo : EIATTR_VRC_CTA_INIT_COUNT
	.align		4
        /*0074*/ 	.byte	0x02, 0x4a
	.zero		1
	.zero		1


	//----- nvinfo : EIATTR_EXIT_INSTR_OFFSETS
	.align		4
        /*0078*/ 	.byte	0x04, 0x1c
        /*007a*/ 	.short	(.L_21 - .L_20)


	//   ....[0]....
.L_20:
        /*007c*/ 	.word	0x000000d0


	//   ....[1]....
        /*0080*/ 	.word	0x000001b0


	//----- nvinfo : EIATTR_CBANK_PARAM_SIZE
	.align		4
.L_21:
        /*0084*/ 	.byte	0x03, 0x19
        /*0086*/ 	.short	0x0024


	//----- nvinfo : EIATTR_PARAM_CBANK
	.align		4
        /*0088*/ 	.byte	0x04, 0x0a
        /*008a*/ 	.short	(.L_23 - .L_22)
	.align		4
.L_22:
        /*008c*/ 	.word	index@(.nv.constant0._Z18kernel_Copy_8u_C1RP6uchar1iS0_iii)
        /*0090*/ 	.short	0x0380
        /*0092*/ 	.short	0x0024


	//----- nvinfo : EIATTR_SW_WAR
	.align		4
.L_23:
        /*0094*/ 	.byte	0x04, 0x36
        /*0096*/ 	.short	(.L_25 - .L_24)
.L_24:
        /*0098*/ 	.word	0x00000008
.L_25:


//--------------------- .nv.callgraph             --------------------------
	.section	.nv.callgraph,"",@"SHT_CUDA_CALLGRAPH"
	.align	4
	.sectionentsize	8
	.align		4
        /*0000*/ 	.word	0x00000000
	.align		4
        /*0004*/ 	.word	0xffffffff
	.align		4
        /*0008*/ 	.word	0x00000000
	.align		4
        /*000c*/ 	.word	0xfffffffe
	.align		4
        /*0010*/ 	.word	0x00000000
	.align		4
        /*0014*/ 	.word	0xfffffffd
	.align		4
        /*0018*/ 	.word	0x00000000
	.align		4
        /*001c*/ 	.word	0xfffffffc


//--------------------- .text._Z18kernel_Copy_8u_C1RP6uchar1iS0_iii --------------------------
	.section	.text._Z18kernel_Copy_8u_C1RP6uchar1iS0_iii,"ax",@progbits
	.align	128
        .global         _Z18kernel_Copy_8u_C1RP6uchar1iS0_iii
        .type           _Z18kernel_Copy_8u_C1RP6uchar1iS0_iii,@function
        .size           _Z18kernel_Copy_8u_C1RP6uchar1iS0_iii,(.L_x_1 - _Z18kernel_Copy_8u_C1RP6uchar1iS0_iii)
        .other          _Z18kernel_Copy_8u_C1RP6uchar1iS0_iii,@"STO_CUDA_ENTRY STV_DEFAULT"
_Z18kernel_Copy_8u_C1RP6uchar1iS0_iii:
.text._Z18kernel_Copy_8u_C1RP6uchar1iS0_iii:
[----:B------:R-:W-:Y:S01]  /*0000*/  LDC R1, c[0x0][0x37c] ;  /* 0x0000df00ff017b82 */ /* 0x000fe20000000800 */
[----:B------:R-:W0:Y:S07]  /*0010*/  S2R R2, SR_TID.Y ;  /* 0x0000000000027919 */ /* 0x000e2e0000002200 */
[----:B------:R-:W1:Y:S01]  /*0020*/  LDC R0, c[0x0][0x360] ;  /* 0x0000d800ff007b82 */ /* 0x000e620000000800 */
[----:B------:R-:W2:Y:S01]  /*0030*/  LDCU UR6, c[0x0][0x3a0] ;  /* 0x00007400ff0677ac */ /* 0x000ea20008000800 */
[----:B------:R-:W1:Y:S01]  /*0040*/  S2R R3, SR_TID.X ;  /* 0x0000000000037919 */ /* 0x000e620000002100 */
[----:B------:R-:W3:Y:S05]  /*0050*/  LDCU UR7, c[0x0][0x39c] ;  /* 0x00007380ff0777ac */ /* 0x000eea0008000800 */
[----:B------:R-:W0:Y:S08]  /*0060*/  S2UR UR5, SR_CTAID.Y ;  /* 0x00000000000579c3 */ /* 0x000e300000002600 */
[----:B------:R-:W0:Y:S08]  /*0070*/  LDC R5, c[0x0][0x364] ;  /* 0x0000d900ff057b82 */ /* 0x000e300000000800 */
[----:B------:R-:W1:Y:S01]  /*0080*/  S2UR UR4, SR_CTAID.X ;  /* 0x00000000000479c3 */ /* 0x000e620000002500 */
[----:B0-----:R-:W-:-:S05]  /*0090*/  IMAD R5, R5, UR5, R2 ;  /* 0x0000000505057c24 */ /* 0x001fca000f8e0202 */
[----:B--2---:R-:W-:Y:S01]  /*00a0*/  ISETP.GE.AND P0, PT, R5, UR6, PT ;  /* 0x0000000605007c0c */ /* 0x004fe2000bf06270 */
[----:B-1----:R-:W-:-:S05]  /*00b0*/  IMAD R0, R0, UR4, R3 ;  /* 0x0000000400007c24 */ /* 0x002fca000f8e0203 */
[----:B---3--:R-:W-:-:S13]  /*00c0*/  ISETP.GE.OR P0, PT, R0, UR7, P0 ;  /* 0x0000000700007c0c */ /* 0x008fda0008706670 */
[----:B------:R-:W-:Y:S05]  /*00d0*/  @P0 EXIT ;  /* 0x000000000000094d */ /* 0x000fea0003800000 */
[----:B------:R-:W0:Y:S01]  /*00e0*/  LDCU UR6, c[0x0][0x388] ;  /* 0x00007100ff0677ac */ /* 0x000e220008000800 */
[----:B------:R-:W1:Y:S01]  /*00f0*/  LDCU.64 UR8, c[0x0][0x380] ;  /* 0x00007000ff0877ac */ /* 0x000e620008000a00 */
[----:B------:R-:W2:Y:S01]  /*0100*/  LDCU.64 UR4, c[0x0][0x358] ;  /* 0x00006b00ff0477ac */ /* 0x000ea20008000a00 */
[----:B0-----:R-:W-:Y:S01]  /*0110*/  IMAD R3, R5, UR6, R0 ;  /* 0x0000000605037c24 */ /* 0x001fe2000f8e0200 */
[----:B------:R-:W0:Y:S04]  /*0120*/  LDCU UR6, c[0x0][0x398] ;  /* 0x00007300ff0677ac */ /* 0x000e280008000800 */
[----:B-1----:R-:W-:-:S04]  /*0130*/  IADD3 R2, P0, PT, R3, UR8, RZ ;  /* 0x0000000803027c10 */ /* 0x002fc8000ff1e0ff */
[----:B------:R-:W-:Y:S01]  /*0140*/  LEA.HI.X.SX32 R3, R3, UR9, 0x1, P0 ;  /* 0x0000000903037c11 */ /* 0x000fe200080f0eff */
[----:B------:R-:W1:Y:S05]  /*0150*/  LDCU.64 UR8, c[0x0][0x390] ;  /* 0x00007200ff0877ac */ /* 0x000e6a0008000a00 */
[----:B--2---:R-:W2:Y:S01]  /*0160*/  LDG.E.U8 R3, desc[UR4][R2.64] ;  /* 0x0000000402037981 */ /* 0x004ea2000c1e1100 */
[----:B0-----:R-:W-:-:S05]  /*0170*/  IMAD R0, R5, UR6, R0 ;  /* 0x0000000605007c24 */ /* 0x001fca000f8e0200 */
[----:B-1----:R-:W-:-:S04]  /*0180*/  IADD3 R4, P0, PT, R0, UR8, RZ ;  /* 0x0000000800047c10 */ /* 0x002fc8000ff1e0ff */
[----:B------:R-:W-:-:S05]  /*0190*/  LEA.HI.X.SX32 R5, R0, UR9, 0x1, P0 ;  /* 0x0000000900057c11 */ /* 0x000fca00080f0eff */
[----:B--2---:R-:W-:Y:S01]  /*01a0*/  STG.E.U8 desc[UR4][R4.64], R3 ;  /* 0x0000000304007986 */ /* 0x004fe2000c101104 */
[----:B------:R-:W-:Y:S05]  /*01b0*/  EXIT ;  /* 0x000000000000794d */ /* 0x000fea0003800000 */
.L_x_0:
[----:B------:R-:W-:-:S00]  /*01c0*/  BRA `(.L_x_0) ;  /* 0xfffffffc00fc7947 */ /* 0x000fc0000383ffff */
[----:B------:R-:W-:-:S00]  /*01d0*/  NOP ;  /* 0x0000000000007918 */ /* 0x000fc00000000000 */
        /* <DEDUP_REMOVED lines=10> */
.L_x_1:


//--------------------- .nv.shared.reserved.0     --------------------------
	.section	.nv.shared.reserved.0,"aw",@nobits
	.weak		__nv_reservedSMEM_offset_0_alias
	.size		__nv_reservedSMEM_offset_0_alias, 0, 64
	.other		__nv_reservedSMEM_offset_0_alias,@"STO_CUDA_RESERVED_SHARED STV_DEFAULT"
__nv_reservedSMEM_offset_0_alias:
	.zero		0
	.zero		64


//--------------------- .nv.constant0._Z18kernel_Copy_8u_C1RP6uchar1iS0_iii --------------------------
	.section	.nv.constant0._Z18kernel_Copy_8u_C1RP6uchar1iS0_iii,"a",@progbits
	.sectionflags	@""
	.align	4
.nv.constant0._Z18kernel_Copy_8u_C1RP6uchar1iS0_iii:
	.zero		932


//--------------------- SYMBOLS --------------------------

	.type		.nv.reservedSmem.offset0,@object
	.size		.nv.reservedSmem.offset0,0x4
